//
// Generated by NVIDIA NVVM Compiler
//
// Compiler Build ID: CL-36424714
// Cuda compilation tools, release 13.0, V13.0.88
// Based on NVVM 20.0.0
//

.version 9.0
.target sm_100
.address_size 64

	// .globl	_Z4testj

.visible .entry _Z4testj(
	.param .u32 _Z4testj_param_0
)
{


	ret;

}


// ===== COMPILED SASS (sm_100) =====

	.target	sm_100

	.elftype	@"ET_EXEC"


//--------------------- .note.nv.tkinfo           --------------------------
	.section	.note.nv.tkinfo,"",@"SHT_NOTE"
	.sectionflags	@"SHF_NOTE_NV_TKINFO"
	.tkinfo
        /*0018*/ 	.word	0x00000002
        /*0030*/ 	.string	""
        /*0030*/ 	.string	"ptxas"
        /*0030*/ 	.string	"Cuda compilation tools, release 13.0, V13.0.88"
        /*0030*/ 	.string	"Build cuda_13.0.r13.0/compiler.36424714_0"
        /*0030*/ 	.string	"-arch sm_100 -m 64 "



//--------------------- .note.nv.cuinfo           --------------------------
	.section	.note.nv.cuinfo,"",@"SHT_NOTE"
	.sectionflags	@"SHF_NOTE_NV_CUINFO"
        /*0018*/ 	.short	0x0002
        /*001a*/ 	.short	0x0064
        /*001c*/ 	.short	0x0082
	.zero		2


//--------------------- .nv.info                  --------------------------
	.section	.nv.info,"",@"SHT_CUDA_INFO"
	.align	4


	//----- nvinfo : EIATTR_REGCOUNT
	.align		4
        /*0000*/ 	.byte	0x04, 0x2f
        /*0002*/ 	.short	(.L_1 - .L_0)
	.align		4
.L_0:
        /*0004*/ 	.word	index@(_Z4testj)
        /*0008*/ 	.word	0x00000004


	//----- nvinfo : EIATTR_FRAME_SIZE
	.align		4
.L_1:
        /*000c*/ 	.byte	0x04, 0x11
        /*000e*/ 	.short	(.L_3 - .L_2)
	.align		4
.L_2:
        /*0010*/ 	.word	index@(_Z4testj)
        /*0014*/ 	.word	0x00000000


	//----- nvinfo : EIATTR_MIN_STACK_SIZE
	.align		4
.L_3:
        /*0018*/ 	.byte	0x04, 0x12
        /*001a*/ 	.short	(.L_5 - .L_4)
	.align		4
.L_4:
        /*001c*/ 	.word	index@(_Z4testj)
        /*0020*/ 	.word	0x00000000
.L_5:


//--------------------- .nv.compat                --------------------------
	.section	.nv.compat,"",@"SHT_CUDA_COMPAT_INFO"
	.align	4
        /*0000*/ 	.byte	0x02, 0x09, 0x00, 0x00, 0x02, 0x02, 0x01, 0x00, 0x02, 0x05, 0x05, 0x00, 0x03, 0x07, 0x01, 0x01
        /*0010*/ 	.byte	0x02, 0x03, 0x00, 0x00, 0x02, 0x06, 0x01, 0x00, 0x04, 0x0b, 0x08, 0x00, 0x09, 0x00, 0x00, 0x00
        /*0020*/ 	.byte	0x00, 0x00, 0x00, 0x00


//--------------------- .nv.info._Z4testj         --------------------------
	.section	.nv.info._Z4testj,"",@"SHT_CUDA_INFO"
	.sectionflags	@""
	.align	4


	//----- nvinfo : EIATTR_CUDA_API_VERSION
	.align		4
        /*0000*/ 	.byte	0x04, 0x37
        /*0002*/ 	.short	(.L_7 - .L_6)
.L_6:
        /*0004*/ 	.word	0x00000082


	//----- nvinfo : EIATTR_KPARAM_INFO
	.align		4
.L_7:
        /*0008*/ 	.byte	0x04, 0x17
        /*000a*/ 	.short	(.L_9 - .L_8)
.L_8:
        /*000c*/ 	.word	0x00000000
        /*0010*/ 	.short	0x0000
        /*0012*/ 	.short	0x0000
        /*0014*/ 	.byte	0x00, 0xf0, 0x11, 0x00


	//----- nvinfo : EIATTR_SPARSE_MMA_MASK
	.align		4
.L_9:
        /*0018*/ 	.byte	0x03, 0x50
        /*001a*/ 	.short	0x0000


	//----- nvinfo : EIATTR_MAXREG_COUNT
	.align		4
        /*001c*/ 	.byte	0x03, 0x1b
        /*001e*/ 	.short	0x00ff


	//----- nvinfo : EIATTR_MERCURY_ISA_VERSION
	.align		4
        /*0020*/ 	.byte	0x03, 0x5f
        /*0022*/ 	.short	0x0101


	//----- nvinfo : EIATTR_VRC_CTA_INIT_COUNT
	.align		4
        /*0024*/ 	.byte	0x02, 0x4a
	.zero		1
	.zero		1


	//----- nvinfo : EIATTR_EXIT_INSTR_OFFSETS
	.align		4
        /*0028*/ 	.byte	0x04, 0x1c
        /*002a*/ 	.short	(.L_11 - .L_10)


	//   ....[0]....
.L_10:
        /*002c*/ 	.word	0x00000010


	//----- nvinfo : EIATTR_CBANK_PARAM_SIZE
	.align		4
.L_11:
        /*0030*/ 	.byte	0x03, 0x19
        /*0032*/ 	.short	0x0004


	//----- nvinfo : EIATTR_PARAM_CBANK
	.align		4
        /*0034*/ 	.byte	0x04, 0x0a
        /*0036*/ 	.short	(.L_13 - .L_12)
	.align		4
.L_12:
        /*0038*/ 	.word	index@(.nv.constant0._Z4testj)
        /*003c*/ 	.short	0x0380
        /*003e*/ 	.short	0x0004


	//----- nvinfo : EIATTR_SW_WAR
	.align		4
.L_13:
        /*0040*/ 	.byte	0x04, 0x36
        /*0042*/ 	.short	(.L_15 - .L_14)
.L_14:
        /*0044*/ 	.word	0x00000008
.L_15:


//--------------------- .nv.callgraph             --------------------------
	.section	.nv.callgraph,"",@"SHT_CUDA_CALLGRAPH"
	.align	4
	.sectionentsize	8
	.align		4
        /*0000*/ 	.word	0x00000000
	.align		4
        /*0004*/ 	.word	0xffffffff
	.align		4
        /*0008*/ 	.word	0x00000000
	.align		4
        /*000c*/ 	.word	0xfffffffe
	.align		4
        /*0010*/ 	.word	0x00000000
	.align		4
        /*0014*/ 	.word	0xfffffffd
	.align		4
        /*0018*/ 	.word	0x00000000
	.align		4
        /*001c*/ 	.word	0xfffffffc


//--------------------- .text._Z4testj            --------------------------
	.section	.text._Z4testj,"ax",@progbits
	.align	128
        .global         _Z4testj
        .type           _Z4testj,@function
        .size           _Z4testj,(.L_x_1 - _Z4testj)
        .other          _Z4testj,@"STO_CUDA_ENTRY STV_DEFAULT"
_Z4testj:
.text._Z4testj:
[----:B------:R-:W-:Y:S01]  /*0000*/  LDC R1, c[0x0][0x37c] ;  /* 0x0000df00ff017b82 */ /* 0x000fe20000000800 */
[----:B------:R-:W-:Y:S05]  /*0010*/  EXIT ;  /* 0x000000000000794d */ /* 0x000fea0003800000 */
.L_x_0:
[----:B------:R-:W-:-:S00]  /*0020*/  BRA `(.L_x_0) ;  /* 0xfffffffc00fc7947 */ /* 0x000fc0000383ffff */
[----:B------:R-:W-:-:S00]  /*0030*/  NOP ;  /* 0x0000000000007918 */ /* 0x000fc00000000000 */
        /* <DEDUP_REMOVED lines=12> */
.L_x_1:


//--------------------- .nv.shared.reserved.0     --------------------------
	.section	.nv.shared.reserved.0,"aw",@nobits
	.weak		__nv_reservedSMEM_offset_0_alias
	.size		__nv_reservedSMEM_offset_0_alias, 0, 64
	.other		__nv_reservedSMEM_offset_0_alias,@"STO_CUDA_RESERVED_SHARED STV_DEFAULT"
__nv_reservedSMEM_offset_0_alias:
	.zero		0
	.zero		64


//--------------------- .nv.constant0._Z4testj    --------------------------
	.section	.nv.constant0._Z4testj,"a",@progbits
	.sectionflags	@""
	.align	4
.nv.constant0._Z4testj:
	.zero		900


//--------------------- SYMBOLS --------------------------

	.type		.nv.reservedSmem.offset0,@object
	.size		.nv.reservedSmem.offset0,0x4
